//
// Generated by NVIDIA NVVM Compiler
//
// Compiler Build ID: CL-36424714
// Cuda compilation tools, release 13.0, V13.0.88
// Based on NVVM 20.0.0
//

.version 9.0
.target sm_100
.address_size 64

	// .globl	_Z23arb_tiled_matmul_kernelPfS_S_i
// _ZZ23arb_tiled_matmul_kernelPfS_S_iE3Mds has been demoted
// _ZZ23arb_tiled_matmul_kernelPfS_S_iE3Nds has been demoted

.visible .entry _Z23arb_tiled_matmul_kernelPfS_S_i(
	.param .u64 .ptr .align 1 _Z23arb_tiled_matmul_kernelPfS_S_i_param_0,
	.param .u64 .ptr .align 1 _Z23arb_tiled_matmul_kernelPfS_S_i_param_1,
	.param .u64 .ptr .align 1 _Z23arb_tiled_matmul_kernelPfS_S_i_param_2,
	.param .u32 _Z23arb_tiled_matmul_kernelPfS_S_i_param_3
)
{
	.reg .pred 	%p<10>;
	.reg .b32 	%r<44>;
	.reg .b32 	%f<63>;
	.reg .b64 	%rd<13>;
	// demoted variable
	.shared .align 4 .b8 _ZZ23arb_tiled_matmul_kernelPfS_S_iE3Mds[1024];
	// demoted variable
	.shared .align 4 .b8 _ZZ23arb_tiled_matmul_kernelPfS_S_iE3Nds[1024];
	ld.param.u64 	%rd3, [_Z23arb_tiled_matmul_kernelPfS_S_i_param_0];
	ld.param.u64 	%rd4, [_Z23arb_tiled_matmul_kernelPfS_S_i_param_1];
	ld.param.u64 	%rd5, [_Z23arb_tiled_matmul_kernelPfS_S_i_param_2];
	ld.param.u32 	%r24, [_Z23arb_tiled_matmul_kernelPfS_S_i_param_3];
	mov.u32 	%r25, %ctaid.x;
	mov.u32 	%r26, %ctaid.y;
	mov.u32 	%r39, %tid.x;
	mov.u32 	%r41, %tid.y;
	shl.b32 	%r27, %r26, 4;
	add.s32 	%r3, %r27, %r41;
	shl.b32 	%r4, %r25, 4;
	add.s32 	%r5, %r4, %r39;
	setp.lt.s32 	%p1, %r24, 16;
	mov.f32 	%f62, 0f00000000;
	@%p1 bra 	$L__BB0_7;
	shl.b32 	%r28, %r41, 6;
	mov.u32 	%r29, _ZZ23arb_tiled_matmul_kernelPfS_S_iE3Mds;
	add.s32 	%r6, %r29, %r28;
	shl.b32 	%r30, %r39, 2;
	add.s32 	%r7, %r6, %r30;
	mov.u32 	%r31, _ZZ23arb_tiled_matmul_kernelPfS_S_iE3Nds;
	add.s32 	%r9, %r31, %r30;
	add.s32 	%r8, %r9, %r28;
	shr.s32 	%r32, %r24, 31;
	shr.u32 	%r33, %r32, 28;
	add.s32 	%r34, %r24, %r33;
	shr.s32 	%r35, %r34, 4;
	neg.s32 	%r43, %r35;
	mad.lo.s32 	%r36, %r41, %r24, %r39;
	add.s32 	%r42, %r36, %r4;
	shl.b32 	%r12, %r24, 4;
	mad.lo.s32 	%r40, %r24, %r3, %r39;
	cvta.to.global.u64 	%rd1, %rd3;
	cvta.to.global.u64 	%rd2, %rd4;
	mov.f32 	%f62, 0f00000000;
$L__BB0_2:
	setp.ge.u32 	%p2, %r3, %r24;
	setp.ge.s32 	%p3, %r39, %r24;
	mov.f32 	%f60, 0f00000000;
	or.pred  	%p4, %p2, %p3;
	@%p4 bra 	$L__BB0_4;
	mul.wide.s32 	%rd6, %r40, 4;
	add.s64 	%rd7, %rd1, %rd6;
	ld.global.f32 	%f60, [%rd7];
$L__BB0_4:
	setp.ge.u32 	%p5, %r5, %r24;
	st.shared.f32 	[%r7], %f60;
	setp.ge.s32 	%p6, %r41, %r24;
	mov.f32 	%f61, 0f00000000;
	or.pred  	%p7, %p6, %p5;
	@%p7 bra 	$L__BB0_6;
	mul.wide.u32 	%rd8, %r42, 4;
	add.s64 	%rd9, %rd2, %rd8;
	ld.global.f32 	%f61, [%rd9];
$L__BB0_6:
	st.shared.f32 	[%r8], %f61;
	bar.sync 	0;
	ld.shared.f32 	%f12, [%r6];
	ld.shared.f32 	%f13, [%r9];
	fma.rn.f32 	%f14, %f12, %f13, %f62;
	ld.shared.f32 	%f15, [%r6+4];
	ld.shared.f32 	%f16, [%r9+64];
	fma.rn.f32 	%f17, %f15, %f16, %f14;
	ld.shared.f32 	%f18, [%r6+8];
	ld.shared.f32 	%f19, [%r9+128];
	fma.rn.f32 	%f20, %f18, %f19, %f17;
	ld.shared.f32 	%f21, [%r6+12];
	ld.shared.f32 	%f22, [%r9+192];
	fma.rn.f32 	%f23, %f21, %f22, %f20;
	ld.shared.f32 	%f24, [%r6+16];
	ld.shared.f32 	%f25, [%r9+256];
	fma.rn.f32 	%f26, %f24, %f25, %f23;
	ld.shared.f32 	%f27, [%r6+20];
	ld.shared.f32 	%f28, [%r9+320];
	fma.rn.f32 	%f29, %f27, %f28, %f26;
	ld.shared.f32 	%f30, [%r6+24];
	ld.shared.f32 	%f31, [%r9+384];
	fma.rn.f32 	%f32, %f30, %f31, %f29;
	ld.shared.f32 	%f33, [%r6+28];
	ld.shared.f32 	%f34, [%r9+448];
	fma.rn.f32 	%f35, %f33, %f34, %f32;
	ld.shared.f32 	%f36, [%r6+32];
	ld.shared.f32 	%f37, [%r9+512];
	fma.rn.f32 	%f38, %f36, %f37, %f35;
	ld.shared.f32 	%f39, [%r6+36];
	ld.shared.f32 	%f40, [%r9+576];
	fma.rn.f32 	%f41, %f39, %f40, %f38;
	ld.shared.f32 	%f42, [%r6+40];
	ld.shared.f32 	%f43, [%r9+640];
	fma.rn.f32 	%f44, %f42, %f43, %f41;
	ld.shared.f32 	%f45, [%r6+44];
	ld.shared.f32 	%f46, [%r9+704];
	fma.rn.f32 	%f47, %f45, %f46, %f44;
	ld.shared.f32 	%f48, [%r6+48];
	ld.shared.f32 	%f49, [%r9+768];
	fma.rn.f32 	%f50, %f48, %f49, %f47;
	ld.shared.f32 	%f51, [%r6+52];
	ld.shared.f32 	%f52, [%r9+832];
	fma.rn.f32 	%f53, %f51, %f52, %f50;
	ld.shared.f32 	%f54, [%r6+56];
	ld.shared.f32 	%f55, [%r9+896];
	fma.rn.f32 	%f56, %f54, %f55, %f53;
	ld.shared.f32 	%f57, [%r6+60];
	ld.shared.f32 	%f58, [%r9+960];
	fma.rn.f32 	%f62, %f57, %f58, %f56;
	bar.sync 	0;
	add.s32 	%r43, %r43, 1;
	setp.ne.s32 	%p8, %r43, 0;
	add.s32 	%r42, %r42, %r12;
	add.s32 	%r41, %r41, 16;
	add.s32 	%r40, %r40, 16;
	add.s32 	%r39, %r39, 16;
	@%p8 bra 	$L__BB0_2;
$L__BB0_7:
	max.s32 	%r37, %r3, %r5;
	setp.ge.s32 	%p9, %r37, %r24;
	@%p9 bra 	$L__BB0_9;
	mad.lo.s32 	%r38, %r24, %r3, %r5;
	cvta.to.global.u64 	%rd10, %rd5;
	mul.wide.u32 	%rd11, %r38, 4;
	add.s64 	%rd12, %rd10, %rd11;
	st.global.f32 	[%rd12], %f62;
$L__BB0_9:
	ret;

}


// ===== COMPILED SASS (sm_100) =====

	.target	sm_100

	.elftype	@"ET_EXEC"


//--------------------- .note.nv.tkinfo           --------------------------
	.section	.note.nv.tkinfo,"",@"SHT_NOTE"
	.sectionflags	@"SHF_NOTE_NV_TKINFO"
	.tkinfo
        /*0018*/ 	.word	0x00000002
        /*0030*/ 	.string	""
        /*0030*/ 	.string	"ptxas"
        /*0030*/ 	.string	"Cuda compilation tools, release 13.0, V13.0.88"
        /*0030*/ 	.string	"Build cuda_13.0.r13.0/compiler.36424714_0"
        /*0030*/ 	.string	"-arch sm_100 -m 64 "



//--------------------- .note.nv.cuinfo           --------------------------
	.section	.note.nv.cuinfo,"",@"SHT_NOTE"
	.sectionflags	@"SHF_NOTE_NV_CUINFO"
        /*0018*/ 	.short	0x0002
        /*001a*/ 	.short	0x0064
        /*001c*/ 	.short	0x0082
	.zero		2


//--------------------- .nv.info                  --------------------------
	.section	.nv.info,"",@"SHT_CUDA_INFO"
	.align	4


	//----- nvinfo : EIATTR_REGCOUNT
	.align		4
        /*0000*/ 	.byte	0x04, 0x2f
        /*0002*/ 	.short	(.L_1 - .L_0)
	.align		4
.L_0:
        /*0004*/ 	.word	index@(_Z23arb_tiled_matmul_kernelPfS_S_i)
        /*0008*/ 	.word	0x00000020


	//----- nvinfo : EIATTR_FRAME_SIZE
	.align		4
.L_1:
        /*000c*/ 	.byte	0x04, 0x11
        /*000e*/ 	.short	(.L_3 - .L_2)
	.align		4
.L_2:
        /*0010*/ 	.word	index@(_Z23arb_tiled_matmul_kernelPfS_S_i)
        /*0014*/ 	.word	0x00000000


	//----- nvinfo : EIATTR_MIN_STACK_SIZE
	.align		4
.L_3:
        /*0018*/ 	.byte	0x04, 0x12
        /*001a*/ 	.short	(.L_5 - .L_4)
	.align		4
.L_4:
        /*001c*/ 	.word	index@(_Z23arb_tiled_matmul_kernelPfS_S_i)
        /*0020*/ 	.word	0x00000000
.L_5:


//--------------------- .nv.compat                --------------------------
	.section	.nv.compat,"",@"SHT_CUDA_COMPAT_INFO"
	.align	4
        /*0000*/ 	.byte	0x02, 0x09, 0x00, 0x00, 0x02, 0x02, 0x01, 0x00, 0x02, 0x05, 0x05, 0x00, 0x03, 0x07, 0x01, 0x01
        /*0010*/ 	.byte	0x02, 0x03, 0x00, 0x00, 0x02, 0x06, 0x01, 0x00, 0x04, 0x0b, 0x08, 0x00, 0x09, 0x00, 0x00, 0x00
        /*0020*/ 	.byte	0x00, 0x00, 0x00, 0x00


//--------------------- .nv.info._Z23arb_tiled_matmul_kernelPfS_S_i --------------------------
	.section	.nv.info._Z23arb_tiled_matmul_kernelPfS_S_i,"",@"SHT_CUDA_INFO"
	.sectionflags	@""
	.align	4


	//----- nvinfo : EIATTR_CUDA_API_VERSION
	.align		4
        /*0000*/ 	.byte	0x04, 0x37
        /*0002*/ 	.short	(.L_7 - .L_6)
.L_6:
        /*0004*/ 	.word	0x00000082


	//----- nvinfo : EIATTR_KPARAM_INFO
	.align		4
.L_7:
        /*0008*/ 	.byte	0x04, 0x17
        /*000a*/ 	.short	(.L_9 - .L_8)
.L_8:
        /*000c*/ 	.word	0x00000000
        /*0010*/ 	.short	0x0003
        /*0012*/ 	.short	0x0018
        /*0014*/ 	.byte	0x00, 0xf0, 0x11, 0x00


	//----- nvinfo : EIATTR_KPARAM_INFO
	.align		4
.L_9:
        /*0018*/ 	.byte	0x04, 0x17
        /*001a*/ 	.short	(.L_11 - .L_10)
.L_10:
        /*001c*/ 	.word	0x00000000
        /*0020*/ 	.short	0x0002
        /*0022*/ 	.short	0x0010
        /*0024*/ 	.byte	0x00, 0xf5, 0x21, 0x00


	//----- nvinfo : EIATTR_KPARAM_INFO
	.align		4
.L_11:
        /*0028*/ 	.byte	0x04, 0x17
        /*002a*/ 	.short	(.L_13 - .L_12)
.L_12:
        /*002c*/ 	.word	0x00000000
        /*0030*/ 	.short	0x0001
        /*0032*/ 	.short	0x0008
        /*0034*/ 	.byte	0x00, 0xf5, 0x21, 0x00


	//----- nvinfo : EIATTR_KPARAM_INFO
	.align		4
.L_13:
        /*0038*/ 	.byte	0x04, 0x17
        /*003a*/ 	.short	(.L_15 - .L_14)
.L_14:
        /*003c*/ 	.word	0x00000000
        /*0040*/ 	.short	0x0000
        /*0042*/ 	.short	0x0000
        /*0044*/ 	.byte	0x00, 0xf5, 0x21, 0x00


	//----- nvinfo : EIATTR_SPARSE_MMA_MASK
	.align		4
.L_15:
        /*0048*/ 	.byte	0x03, 0x50
        /*004a*/ 	.short	0x0000


	//----- nvinfo : EIATTR_MAXREG_COUNT
	.align		4
        /*004c*/ 	.byte	0x03, 0x1b
        /*004e*/ 	.short	0x00ff


	//----- nvinfo : EIATTR_NUM_BARRIERS
	.align		4
        /*0050*/ 	.byte	0x02, 0x4c
        /*0052*/ 	.byte	0x01
	.zero		1


	//----- nvinfo : EIATTR_MERCURY_ISA_VERSION
	.align		4
        /*0054*/ 	.byte	0x03, 0x5f
        /*0056*/ 	.short	0x0101


	//----- nvinfo : EIATTR_VRC_CTA_INIT_COUNT
	.align		4
        /*0058*/ 	.byte	0x02, 0x4a
	.zero		1
	.zero		1


	//----- nvinfo : EIATTR_EXIT_INSTR_OFFSETS
	.align		4
        /*005c*/ 	.byte	0x04, 0x1c
        /*005e*/ 	.short	(.L_17 - .L_16)


	//   ....[0]....
.L_16:
        /*0060*/ 	.word	0x000005d0


	//   ....[1]....
        /*0064*/ 	.word	0x00000620


	//----- nvinfo : EIATTR_CBANK_PARAM_SIZE
	.align		4
.L_17:
        /*0068*/ 	.byte	0x03, 0x19
        /*006a*/ 	.short	0x001c


	//----- nvinfo : EIATTR_PARAM_CBANK
	.align		4
        /*006c*/ 	.byte	0x04, 0x0a
        /*006e*/ 	.short	(.L_19 - .L_18)
	.align		4
.L_18:
        /*0070*/ 	.word	index@(.nv.constant0._Z23arb_tiled_matmul_kernelPfS_S_i)
        /*0074*/ 	.short	0x0380
        /*0076*/ 	.short	0x001c


	//----- nvinfo : EIATTR_SW_WAR
	.align		4
.L_19:
        /*0078*/ 	.byte	0x04, 0x36
        /*007a*/ 	.short	(.L_21 - .L_20)
.L_20:
        /*007c*/ 	.word	0x00000008
.L_21:


//--------------------- .nv.callgraph             --------------------------
	.section	.nv.callgraph,"",@"SHT_CUDA_CALLGRAPH"
	.align	4
	.sectionentsize	8
	.align		4
        /*0000*/ 	.word	0x00000000
	.align		4
        /*0004*/ 	.word	0xffffffff
	.align		4
        /*0008*/ 	.word	0x00000000
	.align		4
        /*000c*/ 	.word	0xfffffffe
	.align		4
        /*0010*/ 	.word	0x00000000
	.align		4
        /*0014*/ 	.word	0xfffffffd
	.align		4
        /*0018*/ 	.word	0x00000000
	.align		4
        /*001c*/ 	.word	0xfffffffc


//--------------------- .text._Z23arb_tiled_matmul_kernelPfS_S_i --------------------------
	.section	.text._Z23arb_tiled_matmul_kernelPfS_S_i,"ax",@progbits
	.align	128
        .global         _Z23arb_tiled_matmul_kernelPfS_S_i
        .type           _Z23arb_tiled_matmul_kernelPfS_S_i,@function
        .size           _Z23arb_tiled_matmul_kernelPfS_S_i,(.L_x_3 - _Z23arb_tiled_matmul_kernelPfS_S_i)
        .other          _Z23arb_tiled_matmul_kernelPfS_S_i,@"STO_CUDA_ENTRY STV_DEFAULT"
_Z23arb_tiled_matmul_kernelPfS_S_i:
.text._Z23arb_tiled_matmul_kernelPfS_S_i:
[----:B------:R-:W-:Y:S01]  /*0000*/  LDC R1, c[0x0][0x37c] ;  /* 0x0000df00ff017b82 */ /* 0x000fe20000000800 */
[----:B------:R-:W0:Y:S01]  /*0010*/  LDCU UR4, c[0x0][0x398] ;  /* 0x00007300ff0477ac */ /* 0x000e220008000800 */
[----:B------:R-:W1:Y:S01]  /*0020*/  S2R R5, SR_CTAID.Y ;  /* 0x0000000000057919 */ /* 0x000e620000002600 */
[----:B------:R-:W-:Y:S01]  /*0030*/  HFMA2 R23, -RZ, RZ, 0, 0 ;  /* 0x00000000ff177431 */ /* 0x000fe200000001ff */
[----:B------:R-:W2:Y:S01]  /*0040*/  LDCU.64 UR8, c[0x0][0x358] ;  /* 0x00006b00ff0877ac */ /* 0x000ea20008000a00 */
[----:B------:R-:W1:Y:S01]  /*0050*/  S2R R7, SR_TID.Y ;  /* 0x0000000000077919 */ /* 0x000e620000002200 */
[----:B------:R-:W3:Y:S01]  /*0060*/  S2R R4, SR_CTAID.X ;  /* 0x0000000000047919 */ /* 0x000ee20000002500 */
[----:B------:R-:W3:Y:S01]  /*0070*/  S2R R3, SR_TID.X ;  /* 0x0000000000037919 */ /* 0x000ee20000002100 */
[----:B0-----:R-:W-:-:S04]  /*0080*/  MOV R0, UR4 ;  /* 0x0000000400007c02 */ /* 0x001fc80008000f00 */
[----:B------:R-:W-:Y:S02]  /*0090*/  ISETP.GE.AND P0, PT, R0, 0x10, PT ;  /* 0x000000100000780c */ /* 0x000fe40003f06270 */
[----:B-1----:R-:W-:Y:S01]  /*00a0*/  LEA R5, R5, R7, 0x4 ;  /* 0x0000000705057211 */ /* 0x002fe200078e20ff */
[----:B---3--:R-:W-:-:S10]  /*00b0*/  IMAD R2, R4, 0x10, R3 ;  /* 0x0000001004027824 */ /* 0x008fd400078e0203 */
[----:B--2---:R-:W-:Y:S05]  /*00c0*/  @!P0 BRA `(.L_x_0) ;  /* 0x0000000400388947 */ /* 0x004fea0003800000 */
[----:B------:R-:W0:Y:S01]  /*00d0*/  S2UR UR6, SR_CgaCtaId ;  /* 0x00000000000679c3 */ /* 0x000e220000008800 */
[----:B------:R-:W-:Y:S01]  /*00e0*/  UMOV UR4, 0x400 ;  /* 0x0000040000047882 */ /* 0x000fe20000000000 */
[----:B------:R-:W-:Y:S01]  /*00f0*/  SHF.R.S32.HI R9, RZ, 0x1f, R0 ;  /* 0x0000001fff097819 */ /* 0x000fe20000011400 */
[----:B------:R-:W-:Y:S01]  /*0100*/  UIADD3 UR5, UPT, UPT, UR4, 0x400, URZ ;  /* 0x0000040004057890 */ /* 0x000fe2000fffe0ff */
[-CC-:B------:R-:W-:Y:S01]  /*0110*/  IMAD R17, R7, R0.reuse, R3.reuse ;  /* 0x0000000007117224 */ /* 0x180fe200078e0203 */
[----:B------:R-:W-:Y:S02]  /*0120*/  MOV R23, RZ ;  /* 0x000000ff00177202 */ /* 0x000fe40000000f00 */
[-C--:B------:R-:W-:Y:S01]  /*0130*/  LEA.HI R9, R9, R0.reuse, RZ, 0x4 ;  /* 0x0000000009097211 */ /* 0x080fe200078f20ff */
[----:B------:R-:W1:Y:S01]  /*0140*/  LDC R6, c[0x0][0x398] ;  /* 0x0000e600ff067b82 */ /* 0x000e620000000800 */
[----:B------:R-:W-:Y:S01]  /*0150*/  LEA R17, R4, R17, 0x4 ;  /* 0x0000001104117211 */ /* 0x000fe200078e20ff */
[----:B------:R-:W-:Y:S01]  /*0160*/  IMAD R4, R5, R0, R3 ;  /* 0x0000000005047224 */ /* 0x000fe200078e0203 */
[----:B------:R-:W-:-:S05]  /*0170*/  SHF.R.S32.HI R9, RZ, 0x4, R9 ;  /* 0x00000004ff097819 */ /* 0x000fca0000011409 */
[----:B------:R-:W-:Y:S01]  /*0180*/  IMAD.MOV R19, RZ, RZ, -R9 ;  /* 0x000000ffff137224 */ /* 0x000fe200078e0a09 */
[----:B0-----:R-:W-:Y:S02]  /*0190*/  ULEA UR4, UR6, UR4, 0x18 ;  /* 0x0000000406047291 */ /* 0x001fe4000f8ec0ff */
[----:B------:R-:W-:-:S04]  /*01a0*/  ULEA UR5, UR6, UR5, 0x18 ;  /* 0x0000000506057291 */ /* 0x000fc8000f8ec0ff */
[----:B------:R-:W-:Y:S02]  /*01b0*/  LEA R18, R7, UR4, 0x6 ;  /* 0x0000000407127c11 */ /* 0x000fe4000f8e30ff */
[C---:B------:R-:W-:Y:S02]  /*01c0*/  LEA R20, R3.reuse, UR5, 0x2 ;  /* 0x0000000503147c11 */ /* 0x040fe4000f8e10ff */
[----:B------:R-:W-:Y:S02]  /*01d0*/  LEA R21, R3, R18, 0x2 ;  /* 0x0000001203157211 */ /* 0x000fe400078e10ff */
[----:B------:R-:W-:-:S07]  /*01e0*/  LEA R16, R7, R20, 0x6 ;  /* 0x0000001407107211 */ /* 0x000fce00078e30ff */
.L_x_1:
[----:B-1----:R-:W-:Y:S02]  /*01f0*/  IMAD.MOV.U32 R0, RZ, RZ, R6 ;  /* 0x000000ffff007224 */ /* 0x002fe400078e0006 */
[----:B------:R-:W-:Y:S01]  /*0200*/  HFMA2 R27, -RZ, RZ, 0, 0 ;  /* 0x00000000ff1b7431 */ /* 0x000fe200000001ff */
[----:B------:R-:W-:Y:S02]  /*0210*/  MOV R22, RZ ;  /* 0x000000ff00167202 */ /* 0x000fe40000000f00 */
[-C--:B------:R-:W-:Y:S02]  /*0220*/  ISETP.GE.AND P1, PT, R3, R0.reuse, PT ;  /* 0x000000000300720c */ /* 0x080fe40003f26270 */
[-C--:B------:R-:W-:Y:S02]  /*0230*/  ISETP.GE.U32.AND P0, PT, R2, R0.reuse, PT ;  /* 0x000000000200720c */ /* 0x080fe40003f06070 */
[-C--:B------:R-:W-:Y:S02]  /*0240*/  ISETP.GE.U32.OR P1, PT, R5, R0.reuse, P1 ;  /* 0x000000000500720c */ /* 0x080fe40000f26470 */
[----:B------:R-:W-:-:S11]  /*0250*/  ISETP.GE.OR P0, PT, R7, R0, P0 ;  /* 0x000000000700720c */ /* 0x000fd60000706670 */
[----:B------:R-:W0:Y:S08]  /*0260*/  @!P1 LDC.64 R10, c[0x0][0x380] ;  /* 0x0000e000ff0a9b82 */ /* 0x000e300000000a00 */
[----:B------:R-:W1:Y:S01]  /*0270*/  @!P0 LDC.64 R8, c[0x0][0x388] ;  /* 0x0000e200ff088b82 */ /* 0x000e620000000a00 */
[----:B0-----:R-:W-:-:S05]  /*0280*/  @!P1 IMAD.WIDE R10, R4, 0x4, R10 ;  /* 0x00000004040a9825 */ /* 0x001fca00078e020a */
[----:B------:R-:W2:Y:S01]  /*0290*/  @!P1 LDG.E R22, desc[UR8][R10.64] ;  /* 0x000000080a169981 */ /* 0x000ea2000c1e1900 */
[----:B-1----:R-:W-:-:S05]  /*02a0*/  @!P0 IMAD.WIDE.U32 R8, R17, 0x4, R8 ;  /* 0x0000000411088825 */ /* 0x002fca00078e0008 */
[----:B------:R-:W3:Y:S01]  /*02b0*/  @!P0 LDG.E R27, desc[UR8][R8.64] ;  /* 0x00000008081b8981 */ /* 0x000ee2000c1e1900 */
[----:B------:R-:W-:-:S04]  /*02c0*/  IADD3 R19, PT, PT, R19, 0x1, RZ ;  /* 0x0000000113137810 */ /* 0x000fc80007ffe0ff */
[----:B------:R-:W-:Y:S01]  /*02d0*/  ISETP.NE.AND P0, PT, R19, RZ, PT ;  /* 0x000000ff1300720c */ /* 0x000fe20003f05270 */
[----:B------:R-:W-:Y:S01]  /*02e0*/  VIADD R3, R3, 0x10 ;  /* 0x0000001003037836 */ /* 0x000fe20000000000 */
[----:B------:R-:W-:Y:S02]  /*02f0*/  IADD3 R7, PT, PT, R7, 0x10, RZ ;  /* 0x0000001007077810 */ /* 0x000fe40007ffe0ff */
[----:B------:R-:W-:Y:S02]  /*0300*/  IADD3 R4, PT, PT, R4, 0x10, RZ ;  /* 0x0000001004047810 */ /* 0x000fe40007ffe0ff */
[----:B------:R-:W-:Y:S01]  /*0310*/  LEA R17, R0, R17, 0x4 ;  /* 0x0000001100117211 */ /* 0x000fe200078e20ff */
[----:B--2---:R-:W-:Y:S04]  /*0320*/  STS [R21], R22 ;  /* 0x0000001615007388 */ /* 0x004fe80000000800 */
[----:B---3--:R-:W-:Y:S01]  /*0330*/  STS [R16], R27 ;  /* 0x0000001b10007388 */ /* 0x008fe20000000800 */
[----:B------:R-:W-:Y:S06]  /*0340*/  BAR.SYNC.DEFER_BLOCKING 0x0 ;  /* 0x0000000000007b1d */ /* 0x000fec0000010000 */
[----:B------:R-:W-:Y:S04]  /*0350*/  LDS R26, [R20] ;  /* 0x00000000141a7984 */ /* 0x000fe80000000800 */
[----:B------:R-:W0:Y:S04]  /*0360*/  LDS.128 R12, [R18] ;  /* 0x00000000120c7984 */ /* 0x000e280000000c00 */
[----:B------:R-:W1:Y:S04]  /*0370*/  LDS R29, [R20+0x40] ;  /* 0x00004000141d7984 */ /* 0x000e680000000800 */
[----:B------:R-:W2:Y:S04]  /*0380*/  LDS R25, [R20+0x80] ;  /* 0x0000800014197984 */ /* 0x000ea80000000800 */
[----:B------:R-:W3:Y:S04]  /*0390*/  LDS R24, [R20+0xc0] ;  /* 0x0000c00014187984 */ /* 0x000ee80000000800 */
[----:B------:R-:W-:Y:S04]  /*03a0*/  LDS.128 R8, [R18+0x10] ;  /* 0x0000100012087984 */ /* 0x000fe80000000c00 */
[----:B------:R-:W-:Y:S04]  /*03b0*/  LDS R22, [R20+0x140] ;  /* 0x0001400014167984 */ /* 0x000fe80000000800 */
[----:B------:R-:W-:Y:S01]  /*03c0*/  LDS R27, [R20+0x200] ;  /* 0x00020000141b7984 */ /* 0x000fe20000000800 */
[----:B0-----:R-:W-:-:S03]  /*03d0*/  FFMA R12, R12, R26, R23 ;  /* 0x0000001a0c0c7223 */ /* 0x001fc60000000017 */
[----:B------:R-:W0:Y:S01]  /*03e0*/  LDS R23, [R20+0x100] ;  /* 0x0001000014177984 */ /* 0x000e220000000800 */
[----:B-1----:R-:W-:-:S03]  /*03f0*/  FFMA R12, R29, R13, R12 ;  /* 0x0000000d1d0c7223 */ /* 0x002fc6000000000c */
[----:B------:R-:W-:Y:S01]  /*0400*/  LDS R26, [R20+0x1c0] ;  /* 0x0001c000141a7984 */ /* 0x000fe20000000800 */
[----:B--2---:R-:W-:-:S03]  /*0410*/  FFMA R13, R25, R14, R12 ;  /* 0x0000000e190d7223 */ /* 0x004fc6000000000c */
[----:B------:R-:W1:Y:S01]  /*0420*/  LDS R25, [R20+0x180] ;  /* 0x0001800014197984 */ /* 0x000e620000000800 */
[----:B---3--:R-:W-:-:S03]  /*0430*/  FFMA R13, R24, R15, R13 ;  /* 0x0000000f180d7223 */ /* 0x008fc6000000000d */
[----:B------:R-:W-:Y:S01]  /*0440*/  LDS R24, [R20+0x240] ;  /* 0x0002400014187984 */ /* 0x000fe20000000800 */
[----:B0-----:R-:W-:-:S03]  /*0450*/  FFMA R23, R8, R23, R13 ;  /* 0x0000001708177223 */ /* 0x001fc6000000000d */
[----:B------:R-:W0:Y:S01]  /*0460*/  LDS.128 R12, [R18+0x20] ;  /* 0x00002000120c7984 */ /* 0x000e220000000c00 */
[----:B------:R-:W-:-:S03]  /*0470*/  FFMA R22, R22, R9, R23 ;  /* 0x0000000916167223 */ /* 0x000fc60000000017 */
[----:B------:R-:W2:Y:S01]  /*0480*/  LDS R23, [R20+0x280] ;  /* 0x0002800014177984 */ /* 0x000ea20000000800 */
[----:B-1----:R-:W-:-:S03]  /*0490*/  FFMA R25, R25, R10, R22 ;  /* 0x0000000a19197223 */ /* 0x002fc60000000016 */
[----:B------:R-:W1:Y:S01]  /*04a0*/  LDS R22, [R20+0x2c0] ;  /* 0x0002c00014167984 */ /* 0x000e620000000800 */
[----:B------:R-:W-:-:S03]  /*04b0*/  FFMA R11, R26, R11, R25 ;  /* 0x0000000b1a0b7223 */ /* 0x000fc60000000019 */
[----:B------:R-:W-:Y:S01]  /*04c0*/  LDS R25, [R20+0x300] ;  /* 0x0003000014197984 */ /* 0x000fe20000000800 */
[----:B0-----:R-:W-:-:S03]  /*04d0*/  FFMA R27, R12, R27, R11 ;  /* 0x0000001b0c1b7223 */ /* 0x001fc6000000000b */
[----:B------:R-:W0:Y:S01]  /*04e0*/  LDS.128 R8, [R18+0x30] ;  /* 0x0000300012087984 */ /* 0x000e220000000c00 */
[----:B------:R-:W-:-:S03]  /*04f0*/  FFMA R24, R24, R13, R27 ;  /* 0x0000000d18187223 */ /* 0x000fc6000000001b */
[----:B------:R-:W3:Y:S04]  /*0500*/  LDS R27, [R20+0x340] ;  /* 0x00034000141b7984 */ /* 0x000ee80000000800 */
[----:B------:R-:W4:Y:S04]  /*0510*/  LDS R13, [R20+0x380] ;  /* 0x00038000140d7984 */ /* 0x000f280000000800 */
[----:B------:R-:W5:Y:S01]  /*0520*/  LDS R12, [R20+0x3c0] ;  /* 0x0003c000140c7984 */ /* 0x000f620000000800 */
[----:B--2---:R-:W-:-:S04]  /*0530*/  FFMA R23, R23, R14, R24 ;  /* 0x0000000e17177223 */ /* 0x004fc80000000018 */
[----:B-1----:R-:W-:-:S04]  /*0540*/  FFMA R15, R22, R15, R23 ;  /* 0x0000000f160f7223 */ /* 0x002fc80000000017 */
[----:B0-----:R-:W-:-:S04]  /*0550*/  FFMA R8, R8, R25, R15 ;  /* 0x0000001908087223 */ /* 0x001fc8000000000f */
[----:B---3--:R-:W-:-:S04]  /*0560*/  FFMA R8, R27, R9, R8 ;  /* 0x000000091b087223 */ /* 0x008fc80000000008 */
[----:B----4-:R-:W-:-:S04]  /*0570*/  FFMA R13, R13, R10, R8 ;  /* 0x0000000a0d0d7223 */ /* 0x010fc80000000008 */
[----:B-----5:R-:W-:Y:S01]  /*0580*/  FFMA R23, R12, R11, R13 ;  /* 0x0000000b0c177223 */ /* 0x020fe2000000000d */
[----:B------:R-:W-:Y:S06]  /*0590*/  BAR.SYNC.DEFER_BLOCKING 0x0 ;  /* 0x0000000000007b1d */ /* 0x000fec0000010000 */
[----:B------:R-:W-:Y:S05]  /*05a0*/  @P0 BRA `(.L_x_1) ;  /* 0xfffffffc00100947 */ /* 0x000fea000383ffff */
.L_x_0:
[----:B------:R-:W-:-:S04]  /*05b0*/  VIMNMX R3, PT, PT, R5, R2, !PT ;  /* 0x0000000205037248 */ /* 0x000fc80007fe0100 */
[----:B------:R-:W-:-:S13]  /*05c0*/  ISETP.GE.AND P0, PT, R3, R0, PT ;  /* 0x000000000300720c */ /* 0x000fda0003f06270 */
[----:B------:R-:W-:Y:S05]  /*05d0*/  @P0 EXIT ;  /* 0x000000000000094d */ /* 0x000fea0003800000 */
[----:B------:R-:W0:Y:S01]  /*05e0*/  LDC.64 R6, c[0x0][0x390] ;  /* 0x0000e400ff067b82 */ /* 0x000e220000000a00 */
[----:B------:R-:W-:-:S04]  /*05f0*/  IMAD R3, R5, R0, R2 ;  /* 0x0000000005037224 */ /* 0x000fc800078e0202 */
[----:B0-----:R-:W-:-:S05]  /*0600*/  IMAD.WIDE.U32 R2, R3, 0x4, R6 ;  /* 0x0000000403027825 */ /* 0x001fca00078e0006 */
[----:B------:R-:W-:Y:S01]  /*0610*/  STG.E desc[UR8][R2.64], R23 ;  /* 0x0000001702007986 */ /* 0x000fe2000c101908 */
[----:B------:R-:W-:Y:S05]  /*0620*/  EXIT ;  /* 0x000000000000794d */ /* 0x000fea0003800000 */
.L_x_2:
[----:B------:R-:W-:-:S00]  /*0630*/  BRA `(.L_x_2) ;  /* 0xfffffffc00fc7947 */ /* 0x000fc0000383ffff */
[----:B------:R-:W-:-:S00]  /*0640*/  NOP ;  /* 0x0000000000007918 */ /* 0x000fc00000000000 */
        /* <DEDUP_REMOVED lines=11> */
.L_x_3:


//--------------------- .nv.shared._Z23arb_tiled_matmul_kernelPfS_S_i --------------------------
	.section	.nv.shared._Z23arb_tiled_matmul_kernelPfS_S_i,"aw",@nobits
	.sectionflags	@""
	.align	4
.nv.shared._Z23arb_tiled_matmul_kernelPfS_S_i:
	.zero		3072


//--------------------- .nv.shared.reserved.0     --------------------------
	.section	.nv.shared.reserved.0,"aw",@nobits
	.weak		__nv_reservedSMEM_offset_0_alias
	.size		__nv_reservedSMEM_offset_0_alias, 0, 64
	.other		__nv_reservedSMEM_offset_0_alias,@"STO_CUDA_RESERVED_SHARED STV_DEFAULT"
__nv_reservedSMEM_offset_0_alias:
	.zero		0
	.zero		64


//--------------------- .nv.constant0._Z23arb_tiled_matmul_kernelPfS_S_i --------------------------
	.section	.nv.constant0._Z23arb_tiled_matmul_kernelPfS_S_i,"a",@progbits
	.sectionflags	@""
	.align	4
.nv.constant0._Z23arb_tiled_matmul_kernelPfS_S_i:
	.zero		924


//--------------------- SYMBOLS --------------------------

	.type		.nv.reservedSmem.offset0,@object
	.size		.nv.reservedSmem.offset0,0x4
	.type		.nv.reservedSmem.cap,@object
	.size		.nv.reservedSmem.cap,0x4
